	.headerflags	@"EF_CUDA_TEXMODE_UNIFIED EF_CUDA_64BIT_ADDRESS EF_CUDA_ACCELERATORS EF_CUDA_SM90 EF_CUDA_VIRTUAL_SM(EF_CUDA_SM90)"
	.elftype	@"ET_EXEC"


//--------------------- .nv.info                  --------------------------
	.section	.nv.info,"",@"SHT_CUDA_INFO"
	.align	4


	//----- nvinfo : EIATTR_REGCOUNT
	.align		4
        /*0000*/ 	.byte	0x04, 0x2f
        /*0002*/ 	.short	(.L_3 - .L_2)
	.align		4
.L_2:
        /*0004*/ 	.word	index@(triton_poi_fused__native_batch_norm_legit_no_training_relu_19)
        /*0008*/ 	.word	0x00000010


	//----- nvinfo : EIATTR_MIN_STACK_SIZE
	.align		4
.L_3:
        /*000c*/ 	.byte	0x04, 0x12
        /*000e*/ 	.short	(.L_5 - .L_4)
	.align		4
.L_4:
        /*0010*/ 	.word	index@(triton_poi_fused__native_batch_norm_legit_no_training_relu_19)
        /*0014*/ 	.word	0x00000000


	//----- nvinfo : EIATTR_FRAME_SIZE
	.align		4
.L_5:
        /*0018*/ 	.byte	0x04, 0x11
        /*001a*/ 	.short	(.L_7 - .L_6)
	.align		4
.L_6:
        /*001c*/ 	.word	index@(triton_poi_fused__native_batch_norm_legit_no_training_relu_19)
        /*0020*/ 	.word	0x00000000


	//----- nvinfo : EIATTR_MIN_STACK_SIZE
	.align		4
.L_7:
        /*0024*/ 	.byte	0x04, 0x12
        /*0026*/ 	.short	(.L_9 - .L_8)
	.align		4
.L_8:
        /*0028*/ 	.word	index@(triton_poi_fused__native_batch_norm_legit_no_training_relu_19)
        /*002c*/ 	.word	0x00000000
.L_9:


//--------------------- .nv.info.triton_poi_fused__native_batch_norm_legit_no_training_relu_19 --------------------------
	.section	.nv.info.triton_poi_fused__native_batch_norm_legit_no_training_relu_19,"",@"SHT_CUDA_INFO"
	.sectionflags	@""
	.align	4


	//----- nvinfo : EIATTR_CUDA_API_VERSION
	.align		4
        /*0000*/ 	.byte	0x04, 0x37
        /*0002*/ 	.short	(.L_11 - .L_10)
.L_10:
        /*0004*/ 	.word	0x0000007c


	//----- nvinfo : EIATTR_KPARAM_INFO
	.align		4
.L_11:
        /*0008*/ 	.byte	0x04, 0x17
        /*000a*/ 	.short	(.L_13 - .L_12)
.L_12:
        /*000c*/ 	.word	0x00000000
        /*0010*/ 	.short	0x0006
        /*0012*/ 	.short	0x0030
        /*0014*/ 	.byte	0x00, 0xf0, 0x11, 0x00


	//----- nvinfo : EIATTR_KPARAM_INFO
	.align		4
.L_13:
        /*0018*/ 	.byte	0x04, 0x17
        /*001a*/ 	.short	(.L_15 - .L_14)
.L_14:
        /*001c*/ 	.word	0x00000000
        /*0020*/ 	.short	0x0005
        /*0022*/ 	.short	0x0028
        /*0024*/ 	.byte	0x00, 0xf4, 0x21, 0x00


	//----- nvinfo : EIATTR_KPARAM_INFO
	.align		4
.L_15:
        /*0028*/ 	.byte	0x04, 0x17
        /*002a*/ 	.short	(.L_17 - .L_16)
.L_16:
        /*002c*/ 	.word	0x00000000
        /*0030*/ 	.short	0x0004
        /*0032*/ 	.short	0x0020
        /*0034*/ 	.byte	0x00, 0xf4, 0x21, 0x00


	//----- nvinfo : EIATTR_KPARAM_INFO
	.align		4
.L_17:
        /*0038*/ 	.byte	0x04, 0x17
        /*003a*/ 	.short	(.L_19 - .L_18)
.L_18:
        /*003c*/ 	.word	0x00000000
        /*0040*/ 	.short	0x0003
        /*0042*/ 	.short	0x0018
        /*0044*/ 	.byte	0x00, 0xf4, 0x21, 0x00


	//----- nvinfo : EIATTR_KPARAM_INFO
	.align		4
.L_19:
        /*0048*/ 	.byte	0x04, 0x17
        /*004a*/ 	.short	(.L_21 - .L_20)
.L_20:
        /*004c*/ 	.word	0x00000000
        /*0050*/ 	.short	0x0002
        /*0052*/ 	.short	0x0010
        /*0054*/ 	.byte	0x00, 0xf4, 0x21, 0x00


	//----- nvinfo : EIATTR_KPARAM_INFO
	.align		4
.L_21:
        /*0058*/ 	.byte	0x04, 0x17
        /*005a*/ 	.short	(.L_23 - .L_22)
.L_22:
        /*005c*/ 	.word	0x00000000
        /*0060*/ 	.short	0x0001
        /*0062*/ 	.short	0x0008
        /*0064*/ 	.byte	0x00, 0xf4, 0x21, 0x00


	//----- nvinfo : EIATTR_KPARAM_INFO
	.align		4
.L_23:
        /*0068*/ 	.byte	0x04, 0x17
        /*006a*/ 	.short	(.L_25 - .L_24)
.L_24:
        /*006c*/ 	.word	0x00000000
        /*0070*/ 	.short	0x0000
        /*0072*/ 	.short	0x0000
        /*0074*/ 	.byte	0x00, 0xf4, 0x21, 0x00


	//----- nvinfo : EIATTR_SPARSE_MMA_MASK
	.align		4
.L_25:
        /*0078*/ 	.byte	0x03, 0x50
        /*007a*/ 	.short	0x0000


	//----- nvinfo : EIATTR_MAXREG_COUNT
	.align		4
        /*007c*/ 	.byte	0x03, 0x1b
        /*007e*/ 	.short	0x00ff


	//----- nvinfo : EIATTR_EXIT_INSTR_OFFSETS
	.align		4
        /*0080*/ 	.byte	0x04, 0x1c
        /*0082*/ 	.short	(.L_27 - .L_26)


	//   ....[0]....
.L_26:
        /*0084*/ 	.word	0x00000300


	//----- nvinfo : EIATTR_REQNTID
	.align		4
.L_27:
        /*0088*/ 	.byte	0x04, 0x10
        /*008a*/ 	.short	(.L_29 - .L_28)
.L_28:
        /*008c*/ 	.word	0x00000080
        /*0090*/ 	.word	0x00000001
        /*0094*/ 	.word	0x00000001


	//----- nvinfo : EIATTR_CBANK_PARAM_SIZE
	.align		4
.L_29:
        /*0098*/ 	.byte	0x03, 0x19
        /*009a*/ 	.short	0x0034


	//----- nvinfo : EIATTR_PARAM_CBANK
	.align		4
        /*009c*/ 	.byte	0x04, 0x0a
        /*009e*/ 	.short	(.L_31 - .L_30)
	.align		4
.L_30:
        /*00a0*/ 	.word	index@(.nv.constant0.triton_poi_fused__native_batch_norm_legit_no_training_relu_19)
        /*00a4*/ 	.short	0x0210
        /*00a6*/ 	.short	0x0034


	//----- nvinfo : EIATTR_SW_WAR
	.align		4
.L_31:
        /*00a8*/ 	.byte	0x04, 0x36
        /*00aa*/ 	.short	(.L_33 - .L_32)
.L_32:
        /*00ac*/ 	.word	0x00000008
.L_33:


//--------------------- .nv.callgraph             --------------------------
	.section	.nv.callgraph,"",@"SHT_CUDA_CALLGRAPH"
	.align	4
	.sectionentsize	8
	.align		4
        /*0000*/ 	.word	0x00000000
	.align		4
        /*0004*/ 	.word	0xffffffff
	.align		4
        /*0008*/ 	.word	0x00000000
	.align		4
        /*000c*/ 	.word	0xfffffffe
	.align		4
        /*0010*/ 	.word	0x00000000
	.align		4
        /*0014*/ 	.word	0xfffffffd
	.align		4
        /*0018*/ 	.word	0x00000000
	.align		4
        /*001c*/ 	.word	0xfffffffc


//--------------------- .nv.constant4             --------------------------
	.section	.nv.constant4,"a",@progbits
	.align	8
	.align		8
.nv.constant4:
        /*0000*/ 	.dword	_$_str
	.align		8
        /*0008*/ 	.dword	_$_str_$_2


//--------------------- .text.triton_poi_fused__native_batch_norm_legit_no_training_relu_19 --------------------------
	.section	.text.triton_poi_fused__native_batch_norm_legit_no_training_relu_19,"ax",@progbits
	.align	128
        .global         triton_poi_fused__native_batch_norm_legit_no_training_relu_19
        .type           triton_poi_fused__native_batch_norm_legit_no_training_relu_19,@function
        .size           triton_poi_fused__native_batch_norm_legit_no_training_relu_19,(.L_x_1 - triton_poi_fused__native_batch_norm_legit_no_training_relu_19)
        .other          triton_poi_fused__native_batch_norm_legit_no_training_relu_19,@"STO_CUDA_ENTRY STV_DEFAULT"
triton_poi_fused__native_batch_norm_legit_no_training_relu_19:
.text.triton_poi_fused__native_batch_norm_legit_no_training_relu_19:
[----:B------:R-:W-:Y:S01]  /*0000*/  LDC R1, c[0x0][0x28] ;  /* 0x00000a00ff017b82 */ /* 0x000fe20000000800 */
[----:B------:R-:W1:Y:S07]  /*0010*/  S2R R0, SR_TID.X ;  /* 0x0000000000007919 */ /* 0x000e6e0000002100 */
[----:B------:R-:W2:Y:S01]  /*0020*/  LDC.64 R6, c[0x0][0x220] ;  /* 0x00008800ff067b82 */ /* 0x000ea20000000a00 */
[----:B------:R-:W-:Y:S01]  /*0030*/  ULDC.64 UR4, c[0x0][0x208] ;  /* 0x0000820000047ab9 */ /* 0x000fe20000000a00 */
[----:B------:R-:W3:Y:S06]  /*0040*/  S2R R3, SR_CTAID.X ;  /* 0x0000000000037919 */ /* 0x000eec0000002500 */
[----:B------:R-:W4:Y:S08]  /*0050*/  LDC.64 R4, c[0x0][0x218] ;  /* 0x00008600ff047b82 */ /* 0x000f300000000a00 */
[----:B------:R-:W5:Y:S08]  /*0060*/  LDC.64 R8, c[0x0][0x228] ;  /* 0x00008a00ff087b82 */ /* 0x000f700000000a00 */
[----:B------:R-:W4:Y:S01]  /*0070*/  LDC.64 R10, c[0x0][0x230] ;  /* 0x00008c00ff0a7b82 */ /* 0x000f220000000a00 */
[----:B-1----:R-:W-:-:S02]  /*0080*/  LOP3.LUT R0, R0, 0x7f, RZ, 0xc0, !PT ;  /* 0x0000007f00007812 */ /* 0x002fc400078ec0ff */
[----:B---3--:R-:W-:Y:S02]  /*0090*/  SHF.R.S32.HI R2, RZ, 0x18, R3 ;  /* 0x00000018ff027819 */ /* 0x008fe40000011403 */
[----:B------:R-:W-:Y:S02]  /*00a0*/  LEA R0, R3, R0, 0x7 ;  /* 0x0000000003007211 */ /* 0x000fe400078e38ff */
[----:B------:R-:W-:-:S04]  /*00b0*/  SGXT R3, R2, 0x1 ;  /* 0x000000010203781a */ /* 0x000fc80000000200 */
[----:B------:R-:W-:-:S04]  /*00c0*/  LEA.HI R3, R3, R0, RZ, 0x4 ;  /* 0x0000000003037211 */ /* 0x000fc800078f20ff */
[--C-:B------:R-:W-:Y:S02]  /*00d0*/  SHF.R.S32.HI R2, RZ, 0x4, R3.reuse ;  /* 0x00000004ff027819 */ /* 0x100fe40000011403 */
[----:B------:R-:W-:-:S04]  /*00e0*/  SHF.R.S32.HI R3, RZ, 0x1f, R3 ;  /* 0x0000001fff037819 */ /* 0x000fc80000011403 */
[----:B------:R-:W-:-:S04]  /*00f0*/  LEA.HI R3, R3, R2, RZ, 0x6 ;  /* 0x0000000203037211 */ /* 0x000fc800078f30ff */
[----:B------:R-:W-:-:S04]  /*0100*/  LOP3.LUT R3, R3, 0xffffffc0, RZ, 0xc0, !PT ;  /* 0xffffffc003037812 */ /* 0x000fc800078ec0ff */
[----:B------:R-:W-:Y:S02]  /*0110*/  IADD3 R13, R2, -R3, RZ ;  /* 0x80000003020d7210 */ /* 0x000fe40007ffe0ff */
[----:B------:R-:W1:Y:S03]  /*0120*/  LDC.64 R2, c[0x0][0x210] ;  /* 0x00008400ff027b82 */ /* 0x000e660000000a00 */
[----:B--2---:R-:W-:-:S06]  /*0130*/  IMAD.WIDE R6, R13, 0x4, R6 ;  /* 0x000000040d067825 */ /* 0x004fcc00078e0206 */
[----:B------:R-:W2:Y:S01]  /*0140*/  LDG.E.EL R6, desc[UR4][R6.64] ;  /* 0x0000000406067981 */ /* 0x000ea2000c2e1900 */
[----:B----4-:R-:W-:-:S04]  /*0150*/  IMAD.WIDE R4, R13, 0x4, R4 ;  /* 0x000000040d047825 */ /* 0x010fc800078e0204 */
[C---:B-----5:R-:W-:Y:S02]  /*0160*/  IMAD.WIDE R8, R13.reuse, 0x4, R8 ;  /* 0x000000040d087825 */ /* 0x060fe400078e0208 */
[----:B------:R3:W4:Y:S02]  /*0170*/  LDG.E.EL R5, desc[UR4][R4.64] ;  /* 0x0000000404057981 */ /* 0x000724000c2e1900 */
[----:B0-----:R-:W-:Y:S02]  /*0180*/  IMAD.WIDE R10, R13, 0x4, R10 ;  /* 0x000000040d0a7825 */ /* 0x001fe400078e020a */
[----:B------:R-:W5:Y:S02]  /*0190*/  LDG.E.EL R8, desc[UR4][R8.64] ;  /* 0x0000000408087981 */ /* 0x000f64000c2e1900 */
[C---:B-1----:R-:W-:Y:S02]  /*01a0*/  IMAD.WIDE R2, R0.reuse, 0x4, R2 ;  /* 0x0000000400027825 */ /* 0x042fe400078e0202 */
[----:B------:R-:W5:Y:S04]  /*01b0*/  LDG.E.EL R11, desc[UR4][R10.64] ;  /* 0x000000040a0b7981 */ /* 0x000f68000c2e1900 */
[----:B------:R0:W4:Y:S01]  /*01c0*/  LDG.E R12, desc[UR4][R2.64] ;  /* 0x00000004020c7981 */ /* 0x000122000c1e1900 */
[----:B---3--:R-:W-:Y:S01]  /*01d0*/  HFMA2.MMA R4, -RZ, RZ, 1.625, 0 ;  /* 0x3e800000ff047435 */ /* 0x008fe200000001ff */
[----:B0-----:R-:W0:Y:S02]  /*01e0*/  LDC.64 R2, c[0x0][0x238] ;  /* 0x00008e00ff027b82 */ /* 0x001e240000000a00 */
[----:B0-----:R-:W-:-:S04]  /*01f0*/  IMAD.WIDE R2, R0, 0x4, R2 ;  /* 0x0000000400027825 */ /* 0x001fc800078e0202 */
[----:B--2---:R-:W-:-:S04]  /*0200*/  FADD R6, R6, 9.9999997473787516356e-06 ;  /* 0x3727c5ac06067421 */ /* 0x004fc80000000000 */
[----:B------:R-:W0:Y:S02]  /*0210*/  MUFU.SQRT R7, R6 ;  /* 0x0000000600077308 */ /* 0x000e240000002000 */
[C---:B0-----:R-:W-:Y:S02]  /*0220*/  FSETP.GT.AND P0, PT, R7.reuse, 8.50705917302346158658e+37, PT ;  /* 0x7e8000000700780b */ /* 0x041fe40003f04000 */
[----:B------:R-:W-:-:S11]  /*0230*/  FSETP.GEU.AND P1, PT, R7, 1.175494350822287508e-38, PT ;  /* 0x008000000700780b */ /* 0x000fd60003f2e000 */
[----:B------:R-:W-:-:S04]  /*0240*/  @P0 FMUL R7, R7, 0.25 ;  /* 0x3e80000007070820 */ /* 0x000fc80000400000 */
[----:B------:R-:W-:-:S06]  /*0250*/  @!P1 FMUL R7, R7, 16777216 ;  /* 0x4b80000007079820 */ /* 0x000fcc0000400000 */
[----:B------:R-:W0:Y:S01]  /*0260*/  MUFU.RCP R7, R7 ;  /* 0x0000000700077308 */ /* 0x000e220000001000 */
[----:B------:R-:W-:Y:S01]  /*0270*/  FSEL R4, R4, 1, P0 ;  /* 0x3f80000004047808 */ /* 0x000fe20000000000 */
[----:B----4-:R-:W-:-:S04]  /*0280*/  FADD R5, R12, -R5 ;  /* 0x800000050c057221 */ /* 0x010fc80000000000 */
[----:B------:R-:W-:-:S04]  /*0290*/  @!P1 FMUL R4, R4, 16777216 ;  /* 0x4b80000004049820 */ /* 0x000fc80000400000 */
[----:B0-----:R-:W-:-:S04]  /*02a0*/  FMUL R4, R7, R4 ;  /* 0x0000000407047220 */ /* 0x001fc80000400000 */
[----:B------:R-:W-:-:S04]  /*02b0*/  FMUL R4, R5, R4 ;  /* 0x0000000405047220 */ /* 0x000fc80000400000 */
[----:B-----5:R-:W-:-:S05]  /*02c0*/  FFMA R4, R8, R4, R11 ;  /* 0x0000000408047223 */ /* 0x020fca000000000b */
[----:B------:R-:W-:-:S04]  /*02d0*/  FSETP.GEU.AND P0, PT, R4, RZ, PT ;  /* 0x000000ff0400720b */ /* 0x000fc80003f0e000 */
[----:B------:R-:W-:-:S05]  /*02e0*/  FSEL R5, R4, RZ, P0 ;  /* 0x000000ff04057208 */ /* 0x000fca0000000000 */
[----:B------:R-:W-:Y:S01]  /*02f0*/  STG.E desc[UR4][R2.64], R5 ;  /* 0x0000000502007986 */ /* 0x000fe2000c101904 */
[----:B------:R-:W-:Y:S05]  /*0300*/  EXIT ;  /* 0x000000000000794d */ /* 0x000fea0003800000 */
.L_x_0:
[----:B------:R-:W-:-:S00]  /*0310*/  BRA `(.L_x_0) ;  /* 0xfffffffc00fc7947 */ /* 0x000fc0000383ffff */
[----:B------:R-:W-:-:S00]  /*0320*/  NOP ;  /* 0x0000000000007918 */ /* 0x000fc00000000000 */
        /* <DEDUP_REMOVED lines=13> */
.L_x_1:


//--------------------- .nv.global.init           --------------------------
	.section	.nv.global.init,"aw",@progbits
.nv.global.init:
	.type		_$_str,@object
	.size		_$_str,(_$_str_$_2 - _$_str)
_$_str:
        /*0000*/ 	.byte	0x5f, 0x5f, 0x43, 0x55, 0x44, 0x41, 0x5f, 0x46, 0x54, 0x5a, 0x00
	.type		_$_str_$_2,@object
	.size		_$_str_$_2,(.L_1 - _$_str_$_2)
_$_str_$_2:
        /*000b*/ 	.byte	0x5f, 0x5f, 0x43, 0x55, 0x44, 0x41, 0x5f, 0x50, 0x52, 0x45, 0x43, 0x5f, 0x53, 0x51, 0x52, 0x54
        /*001b*/ 	.byte	0x00
.L_1:


//--------------------- .nv.constant0.triton_poi_fused__native_batch_norm_legit_no_training_relu_19 --------------------------
	.section	.nv.constant0.triton_poi_fused__native_batch_norm_legit_no_training_relu_19,"a",@progbits
	.sectionflags	@""
	.align	4
.nv.constant0.triton_poi_fused__native_batch_norm_legit_no_training_relu_19:
	.zero		580
